//
// Generated by NVIDIA NVVM Compiler
//
// Compiler Build ID: CL-36424714
// Cuda compilation tools, release 13.0, V13.0.88
// Based on NVVM 20.0.0
//

.version 9.0
.target sm_100
.address_size 64

	// .globl	_ZN4b40c11FlushKernelIvEEvv

.visible .entry _ZN4b40c11FlushKernelIvEEvv()
{


	ret;

}


// ===== COMPILED SASS (sm_100) =====

	.target	sm_100

	.elftype	@"ET_EXEC"


//--------------------- .note.nv.tkinfo           --------------------------
	.section	.note.nv.tkinfo,"",@"SHT_NOTE"
	.sectionflags	@"SHF_NOTE_NV_TKINFO"
	.tkinfo
        /*0018*/ 	.word	0x00000002
        /*0030*/ 	.string	""
        /*0030*/ 	.string	"ptxas"
        /*0030*/ 	.string	"Cuda compilation tools, release 13.0, V13.0.88"
        /*0030*/ 	.string	"Build cuda_13.0.r13.0/compiler.36424714_0"
        /*0030*/ 	.string	"-arch sm_100 -m 64 "



//--------------------- .note.nv.cuinfo           --------------------------
	.section	.note.nv.cuinfo,"",@"SHT_NOTE"
	.sectionflags	@"SHF_NOTE_NV_CUINFO"
        /*0018*/ 	.short	0x0002
        /*001a*/ 	.short	0x0064
        /*001c*/ 	.short	0x0082
	.zero		2


//--------------------- .nv.info                  --------------------------
	.section	.nv.info,"",@"SHT_CUDA_INFO"
	.align	4


	//----- nvinfo : EIATTR_REGCOUNT
	.align		4
        /*0000*/ 	.byte	0x04, 0x2f
        /*0002*/ 	.short	(.L_1 - .L_0)
	.align		4
.L_0:
        /*0004*/ 	.word	index@(_ZN4b40c11FlushKernelIvEEvv)
        /*0008*/ 	.word	0x00000004


	//----- nvinfo : EIATTR_FRAME_SIZE
	.align		4
.L_1:
        /*000c*/ 	.byte	0x04, 0x11
        /*000e*/ 	.short	(.L_3 - .L_2)
	.align		4
.L_2:
        /*0010*/ 	.word	index@(_ZN4b40c11FlushKernelIvEEvv)
        /*0014*/ 	.word	0x00000000


	//----- nvinfo : EIATTR_MIN_STACK_SIZE
	.align		4
.L_3:
        /*0018*/ 	.byte	0x04, 0x12
        /*001a*/ 	.short	(.L_5 - .L_4)
	.align		4
.L_4:
        /*001c*/ 	.word	index@(_ZN4b40c11FlushKernelIvEEvv)
        /*0020*/ 	.word	0x00000000
.L_5:


//--------------------- .nv.compat                --------------------------
	.section	.nv.compat,"",@"SHT_CUDA_COMPAT_INFO"
	.align	4
        /*0000*/ 	.byte	0x02, 0x09, 0x00, 0x00, 0x02, 0x02, 0x01, 0x00, 0x02, 0x05, 0x05, 0x00, 0x03, 0x07, 0x01, 0x01
        /*0010*/ 	.byte	0x02, 0x03, 0x00, 0x00, 0x02, 0x06, 0x01, 0x00, 0x04, 0x0b, 0x08, 0x00, 0x09, 0x00, 0x00, 0x00
        /*0020*/ 	.byte	0x00, 0x00, 0x00, 0x00


//--------------------- .nv.info._ZN4b40c11FlushKernelIvEEvv --------------------------
	.section	.nv.info._ZN4b40c11FlushKernelIvEEvv,"",@"SHT_CUDA_INFO"
	.sectionflags	@""
	.align	4


	//----- nvinfo : EIATTR_CUDA_API_VERSION
	.align		4
        /*0000*/ 	.byte	0x04, 0x37
        /*0002*/ 	.short	(.L_7 - .L_6)
.L_6:
        /*0004*/ 	.word	0x00000082


	//----- nvinfo : EIATTR_SPARSE_MMA_MASK
	.align		4
.L_7:
        /*0008*/ 	.byte	0x03, 0x50
        /*000a*/ 	.short	0x0000


	//----- nvinfo : EIATTR_MAXREG_COUNT
	.align		4
        /*000c*/ 	.byte	0x03, 0x1b
        /*000e*/ 	.short	0x00ff


	//----- nvinfo : EIATTR_MERCURY_ISA_VERSION
	.align		4
        /*0010*/ 	.byte	0x03, 0x5f
        /*0012*/ 	.short	0x0101


	//----- nvinfo : EIATTR_VRC_CTA_INIT_COUNT
	.align		4
        /*0014*/ 	.byte	0x02, 0x4a
	.zero		1
	.zero		1


	//----- nvinfo : EIATTR_EXIT_INSTR_OFFSETS
	.align		4
        /*0018*/ 	.byte	0x04, 0x1c
        /*001a*/ 	.short	(.L_9 - .L_8)


	//   ....[0]....
.L_8:
        /*001c*/ 	.word	0x00000010


	//----- nvinfo : EIATTR_SW_WAR
	.align		4
.L_9:
        /*0020*/ 	.byte	0x04, 0x36
        /*0022*/ 	.short	(.L_11 - .L_10)
.L_10:
        /*0024*/ 	.word	0x00000008
.L_11:


//--------------------- .nv.callgraph             --------------------------
	.section	.nv.callgraph,"",@"SHT_CUDA_CALLGRAPH"
	.align	4
	.sectionentsize	8
	.align		4
        /*0000*/ 	.word	0x00000000
	.align		4
        /*0004*/ 	.word	0xffffffff
	.align		4
        /*0008*/ 	.word	0x00000000
	.align		4
        /*000c*/ 	.word	0xfffffffe
	.align		4
        /*0010*/ 	.word	0x00000000
	.align		4
        /*0014*/ 	.word	0xfffffffd
	.align		4
        /*0018*/ 	.word	0x00000000
	.align		4
        /*001c*/ 	.word	0xfffffffc


//--------------------- .text._ZN4b40c11FlushKernelIvEEvv --------------------------
	.section	.text._ZN4b40c11FlushKernelIvEEvv,"ax",@progbits
	.align	128
        .global         _ZN4b40c11FlushKernelIvEEvv
        .type           _ZN4b40c11FlushKernelIvEEvv,@function
        .size           _ZN4b40c11FlushKernelIvEEvv,(.L_x_1 - _ZN4b40c11FlushKernelIvEEvv)
        .other          _ZN4b40c11FlushKernelIvEEvv,@"STO_CUDA_ENTRY STV_DEFAULT"
_ZN4b40c11FlushKernelIvEEvv:
.text._ZN4b40c11FlushKernelIvEEvv:
[----:B------:R-:W-:Y:S01]  /*0000*/  LDC R1, c[0x0][0x37c] ;  /* 0x0000df00ff017b82 */ /* 0x000fe20000000800 */
[----:B------:R-:W-:Y:S05]  /*0010*/  EXIT ;  /* 0x000000000000794d */ /* 0x000fea0003800000 */
.L_x_0:
[----:B------:R-:W-:-:S00]  /*0020*/  BRA `(.L_x_0) ;  /* 0xfffffffc00fc7947 */ /* 0x000fc0000383ffff */
[----:B------:R-:W-:-:S00]  /*0030*/  NOP ;  /* 0x0000000000007918 */ /* 0x000fc00000000000 */
        /* <DEDUP_REMOVED lines=12> */
.L_x_1:


//--------------------- .nv.shared.reserved.0     --------------------------
	.section	.nv.shared.reserved.0,"aw",@nobits
	.weak		__nv_reservedSMEM_offset_0_alias
	.size		__nv_reservedSMEM_offset_0_alias, 0, 64
	.other		__nv_reservedSMEM_offset_0_alias,@"STO_CUDA_RESERVED_SHARED STV_DEFAULT"
__nv_reservedSMEM_offset_0_alias:
	.zero		0
	.zero		64


//--------------------- .nv.constant0._ZN4b40c11FlushKernelIvEEvv --------------------------
	.section	.nv.constant0._ZN4b40c11FlushKernelIvEEvv,"a",@progbits
	.sectionflags	@""
	.align	4
.nv.constant0._ZN4b40c11FlushKernelIvEEvv:
	.zero		896


//--------------------- SYMBOLS --------------------------

	.type		.nv.reservedSmem.offset0,@object
	.size		.nv.reservedSmem.offset0,0x4
